	.headerflags	@"EF_CUDA_TEXMODE_UNIFIED EF_CUDA_64BIT_ADDRESS EF_CUDA_ACCELERATORS EF_CUDA_SM90 EF_CUDA_VIRTUAL_SM(EF_CUDA_SM90)"
	.elftype	@"ET_EXEC"


//--------------------- .nv.info                  --------------------------
	.section	.nv.info,"",@"SHT_CUDA_INFO"
	.align	4


	//----- nvinfo : EIATTR_REGCOUNT
	.align		4
        /*0000*/ 	.byte	0x04, 0x2f
        /*0002*/ 	.short	(.L_1 - .L_0)
	.align		4
.L_0:
        /*0004*/ 	.word	index@(triton_poi_fused_cat_23)
        /*0008*/ 	.word	0x0000000f


	//----- nvinfo : EIATTR_MIN_STACK_SIZE
	.align		4
.L_1:
        /*000c*/ 	.byte	0x04, 0x12
        /*000e*/ 	.short	(.L_3 - .L_2)
	.align		4
.L_2:
        /*0010*/ 	.word	index@(triton_poi_fused_cat_23)
        /*0014*/ 	.word	0x00000000


	//----- nvinfo : EIATTR_FRAME_SIZE
	.align		4
.L_3:
        /*0018*/ 	.byte	0x04, 0x11
        /*001a*/ 	.short	(.L_5 - .L_4)
	.align		4
.L_4:
        /*001c*/ 	.word	index@(triton_poi_fused_cat_23)
        /*0020*/ 	.word	0x00000000


	//----- nvinfo : EIATTR_MIN_STACK_SIZE
	.align		4
.L_5:
        /*0024*/ 	.byte	0x04, 0x12
        /*0026*/ 	.short	(.L_7 - .L_6)
	.align		4
.L_6:
        /*0028*/ 	.word	index@(triton_poi_fused_cat_23)
        /*002c*/ 	.word	0x00000000
.L_7:


//--------------------- .nv.info.triton_poi_fused_cat_23 --------------------------
	.section	.nv.info.triton_poi_fused_cat_23,"",@"SHT_CUDA_INFO"
	.sectionflags	@""
	.align	4


	//----- nvinfo : EIATTR_CUDA_API_VERSION
	.align		4
        /*0000*/ 	.byte	0x04, 0x37
        /*0002*/ 	.short	(.L_9 - .L_8)
.L_8:
        /*0004*/ 	.word	0x0000007c


	//----- nvinfo : EIATTR_KPARAM_INFO
	.align		4
.L_9:
        /*0008*/ 	.byte	0x04, 0x17
        /*000a*/ 	.short	(.L_11 - .L_10)
.L_10:
        /*000c*/ 	.word	0x00000000
        /*0010*/ 	.short	0x0004
        /*0012*/ 	.short	0x0020
        /*0014*/ 	.byte	0x00, 0xf0, 0x11, 0x00


	//----- nvinfo : EIATTR_KPARAM_INFO
	.align		4
.L_11:
        /*0018*/ 	.byte	0x04, 0x17
        /*001a*/ 	.short	(.L_13 - .L_12)
.L_12:
        /*001c*/ 	.word	0x00000000
        /*0020*/ 	.short	0x0003
        /*0022*/ 	.short	0x0018
        /*0024*/ 	.byte	0x00, 0xf4, 0x21, 0x00


	//----- nvinfo : EIATTR_KPARAM_INFO
	.align		4
.L_13:
        /*0028*/ 	.byte	0x04, 0x17
        /*002a*/ 	.short	(.L_15 - .L_14)
.L_14:
        /*002c*/ 	.word	0x00000000
        /*0030*/ 	.short	0x0002
        /*0032*/ 	.short	0x0010
        /*0034*/ 	.byte	0x00, 0xf4, 0x21, 0x00


	//----- nvinfo : EIATTR_KPARAM_INFO
	.align		4
.L_15:
        /*0038*/ 	.byte	0x04, 0x17
        /*003a*/ 	.short	(.L_17 - .L_16)
.L_16:
        /*003c*/ 	.word	0x00000000
        /*0040*/ 	.short	0x0001
        /*0042*/ 	.short	0x0008
        /*0044*/ 	.byte	0x00, 0xf4, 0x21, 0x00


	//----- nvinfo : EIATTR_KPARAM_INFO
	.align		4
.L_17:
        /*0048*/ 	.byte	0x04, 0x17
        /*004a*/ 	.short	(.L_19 - .L_18)
.L_18:
        /*004c*/ 	.word	0x00000000
        /*0050*/ 	.short	0x0000
        /*0052*/ 	.short	0x0000
        /*0054*/ 	.byte	0x00, 0xf4, 0x21, 0x00


	//----- nvinfo : EIATTR_SPARSE_MMA_MASK
	.align		4
.L_19:
        /*0058*/ 	.byte	0x03, 0x50
        /*005a*/ 	.short	0x0000


	//----- nvinfo : EIATTR_MAXREG_COUNT
	.align		4
        /*005c*/ 	.byte	0x03, 0x1b
        /*005e*/ 	.short	0x00ff


	//----- nvinfo : EIATTR_EXIT_INSTR_OFFSETS
	.align		4
        /*0060*/ 	.byte	0x04, 0x1c
        /*0062*/ 	.short	(.L_21 - .L_20)


	//   ....[0]....
.L_20:
        /*0064*/ 	.word	0x000003b0


	//----- nvinfo : EIATTR_REQNTID
	.align		4
.L_21:
        /*0068*/ 	.byte	0x04, 0x10
        /*006a*/ 	.short	(.L_23 - .L_22)
.L_22:
        /*006c*/ 	.word	0x00000080
        /*0070*/ 	.word	0x00000001
        /*0074*/ 	.word	0x00000001


	//----- nvinfo : EIATTR_CBANK_PARAM_SIZE
	.align		4
.L_23:
        /*0078*/ 	.byte	0x03, 0x19
        /*007a*/ 	.short	0x0024


	//----- nvinfo : EIATTR_PARAM_CBANK
	.align		4
        /*007c*/ 	.byte	0x04, 0x0a
        /*007e*/ 	.short	(.L_25 - .L_24)
	.align		4
.L_24:
        /*0080*/ 	.word	index@(.nv.constant0.triton_poi_fused_cat_23)
        /*0084*/ 	.short	0x0210
        /*0086*/ 	.short	0x0024


	//----- nvinfo : EIATTR_SW_WAR
	.align		4
.L_25:
        /*0088*/ 	.byte	0x04, 0x36
        /*008a*/ 	.short	(.L_27 - .L_26)
.L_26:
        /*008c*/ 	.word	0x00000008
.L_27:


//--------------------- .nv.callgraph             --------------------------
	.section	.nv.callgraph,"",@"SHT_CUDA_CALLGRAPH"
	.align	4
	.sectionentsize	8
	.align		4
        /*0000*/ 	.word	0x00000000
	.align		4
        /*0004*/ 	.word	0xffffffff
	.align		4
        /*0008*/ 	.word	0x00000000
	.align		4
        /*000c*/ 	.word	0xfffffffe
	.align		4
        /*0010*/ 	.word	0x00000000
	.align		4
        /*0014*/ 	.word	0xfffffffd
	.align		4
        /*0018*/ 	.word	0x00000000
	.align		4
        /*001c*/ 	.word	0xfffffffc


//--------------------- .text.triton_poi_fused_cat_23 --------------------------
	.section	.text.triton_poi_fused_cat_23,"ax",@progbits
	.align	128
        .global         triton_poi_fused_cat_23
        .type           triton_poi_fused_cat_23,@function
        .size           triton_poi_fused_cat_23,(.L_x_1 - triton_poi_fused_cat_23)
        .other          triton_poi_fused_cat_23,@"STO_CUDA_ENTRY STV_DEFAULT"
triton_poi_fused_cat_23:
.text.triton_poi_fused_cat_23:
[----:B------:R-:W-:Y:S01]  /*0000*/  LDC R1, c[0x0][0x28] ;  /* 0x00000a00ff017b82 */ /* 0x000fe20000000800 */
[----:B------:R-:W1:Y:S07]  /*0010*/  S2R R0, SR_TID.X ;  /* 0x0000000000007919 */ /* 0x000e6e0000002100 */
[----:B------:R-:W2:Y:S01]  /*0020*/  LDC.64 R6, c[0x0][0x220] ;  /* 0x00008800ff067b82 */ /* 0x000ea20000000a00 */
[----:B------:R-:W-:Y:S01]  /*0030*/  HFMA2.MMA R8, -RZ, RZ, 0, 0 ;  /* 0x00000000ff087435 */ /* 0x000fe200000001ff */
[----:B------:R-:W-:Y:S01]  /*0040*/  ULDC.64 UR4, c[0x0][0x208] ;  /* 0x0000820000047ab9 */ /* 0x000fe20000000a00 */
[----:B------:R-:W3:Y:S01]  /*0050*/  S2R R3, SR_CTAID.X ;  /* 0x0000000000037919 */ /* 0x000ee20000002500 */
[----:B-1----:R-:W-:-:S04]  /*0060*/  LOP3.LUT R0, R0, 0x7f, RZ, 0xc0, !PT ;  /* 0x0000007f00007812 */ /* 0x002fc800078ec0ff */
[----:B---3--:R-:W-:Y:S02]  /*0070*/  LEA R0, R3, R0, 0x7 ;  /* 0x0000000003007211 */ /* 0x008fe400078e38ff */
[----:B------:R-:W1:Y:S02]  /*0080*/  LDC.64 R2, c[0x0][0x210] ;  /* 0x00008400ff027b82 */ /* 0x000e640000000a00 */
[----:B------:R-:W-:-:S04]  /*0090*/  SHF.R.S32.HI R5, RZ, 0x1f, R0 ;  /* 0x0000001fff057819 */ /* 0x000fc80000011400 */
[----:B------:R-:W-:-:S04]  /*00a0*/  LEA.HI R5, R5, R0, RZ, 0xb ;  /* 0x0000000005057211 */ /* 0x000fc800078f58ff */
[----:B------:R-:W-:Y:S02]  /*00b0*/  LOP3.LUT R9, R5, 0xfffff800, RZ, 0xc0, !PT ;  /* 0xfffff80005097812 */ /* 0x000fe400078ec0ff */
[----:B------:R-:W-:Y:S02]  /*00c0*/  SHF.R.S32.HI R5, RZ, 0xb, R5 ;  /* 0x0000000bff057819 */ /* 0x000fe40000011405 */
[----:B------:R-:W-:-:S04]  /*00d0*/  IADD3 R4, R0, -R9, RZ ;  /* 0x8000000900047210 */ /* 0x000fc80007ffe0ff */
[C---:B------:R-:W-:Y:S02]  /*00e0*/  ISETP.GE.AND P0, PT, R4.reuse, 0x400, PT ;  /* 0x000004000400780c */ /* 0x040fe40003f06270 */
[----:B------:R-:W-:Y:S02]  /*00f0*/  ISETP.GT.AND P1, PT, R4, 0x3ff, PT ;  /* 0x000003ff0400780c */ /* 0x000fe40003f24270 */
[----:B------:R-:W-:Y:S02]  /*0100*/  LEA R9, R5, R4, 0xa ;  /* 0x0000000405097211 */ /* 0x000fe400078e50ff */
[----:B------:R-:W-:Y:S01]  /*0110*/  MOV R10, RZ ;  /* 0x000000ff000a7202 */ /* 0x000fe20000000f00 */
[----:B------:R-:W3:Y:S02]  /*0120*/  LDC.64 R4, c[0x0][0x218] ;  /* 0x00008600ff047b82 */ /* 0x000ee40000000a00 */
[----:B-1----:R-:W-:-:S04]  /*0130*/  IMAD.WIDE R2, R9, 0x4, R2 ;  /* 0x0000000409027825 */ /* 0x002fc800078e0202 */
[C---:B--2---:R-:W-:Y:S01]  /*0140*/  IMAD.WIDE R6, R9.reuse, 0x4, R6 ;  /* 0x0000000409067825 */ /* 0x044fe200078e0206 */
[----:B------:R-:W2:Y:S04]  /*0150*/  @!P0 LDG.E.EL R8, desc[UR4][R2.64] ;  /* 0x0000000402088981 */ /* 0x000ea8000c2e1900 */
[----:B------:R-:W4:Y:S01]  /*0160*/  @P1 LDG.E.EL R10, desc[UR4][R6.64+-0x1000] ;  /* 0xfff00004060a1981 */ /* 0x000f22000c2e1900 */
[----:B---3--:R-:W-:Y:S01]  /*0170*/  IMAD.WIDE R4, R9, 0x4, R4 ;  /* 0x0000000409047825 */ /* 0x008fe200078e0204 */
[----:B------:R-:W-:-:S10]  /*0180*/  HFMA2.MMA R9, -RZ, RZ, 0, 0 ;  /* 0x00000000ff097435 */ /* 0x000fd400000001ff */
[----:B------:R-:W3:Y:S01]  /*0190*/  @!P0 LDG.E.EL R9, desc[UR4][R4.64] ;  /* 0x0000000404098981 */ /* 0x000ee2000c2e1900 */
[----:B--2---:R-:W-:Y:S02]  /*01a0*/  SEL R12, R8, RZ, !P0 ;  /* 0x000000ff080c7207 */ /* 0x004fe40004000000 */
[----:B----4-:R-:W-:-:S03]  /*01b0*/  SEL R10, R10, RZ, P1 ;  /* 0x000000ff0a0a7207 */ /* 0x010fc60000800000 */
[----:B------:R-:W-:Y:S02]  /*01c0*/  FADD R8, RZ, -R12 ;  /* 0x8000000cff087221 */ /* 0x000fe40000000000 */
[----:B------:R-:W-:Y:S02]  /*01d0*/  FADD R2, RZ, -R10 ;  /* 0x8000000aff027221 */ /* 0x000fe40000000000 */
[----:B------:R-:W-:Y:S02]  /*01e0*/  FMUL R8, R8, 1.4426950216293334961 ;  /* 0x3fb8aa3b08087820 */ /* 0x000fe40000400000 */
[----:B------:R-:W-:-:S03]  /*01f0*/  FMUL R6, R2, 1.4426950216293334961 ;  /* 0x3fb8aa3b02067820 */ /* 0x000fc60000400000 */
[----:B------:R-:W-:Y:S02]  /*0200*/  FSETP.GEU.AND P1, PT, R8, -126, PT ;  /* 0xc2fc00000800780b */ /* 0x000fe40003f2e000 */
[----:B------:R-:W-:-:S11]  /*0210*/  FSETP.GEU.AND P2, PT, R6, -126, PT ;  /* 0xc2fc00000600780b */ /* 0x000fd60003f4e000 */
[----:B------:R-:W-:Y:S01]  /*0220*/  @!P1 FMUL R8, R8, 0.5 ;  /* 0x3f00000008089820 */ /* 0x000fe20000400000 */
[----:B---3--:R-:W-:Y:S01]  /*0230*/  SEL R9, R9, RZ, !P0 ;  /* 0x000000ff09097207 */ /* 0x008fe20004000000 */
[----:B------:R-:W-:Y:S02]  /*0240*/  @!P2 FMUL R6, R6, 0.5 ;  /* 0x3f0000000606a820 */ /* 0x000fe40000400000 */
[----:B------:R-:W1:Y:S08]  /*0250*/  MUFU.EX2 R2, R8 ;  /* 0x0000000800027308 */ /* 0x000e700000000800 */
[----:B------:R2:W3:Y:S01]  /*0260*/  MUFU.EX2 R3, R6 ;  /* 0x0000000600037308 */ /* 0x0004e20000000800 */
[----:B-1----:R-:W-:Y:S01]  /*0270*/  @!P1 FMUL R2, R2, R2 ;  /* 0x0000000202029220 */ /* 0x002fe20000400000 */
[----:B--2---:R-:W-:-:S03]  /*0280*/  MOV R6, 0x3e800000 ;  /* 0x3e80000000067802 */ /* 0x004fc60000000f00 */
[----:B------:R-:W-:Y:S01]  /*0290*/  FADD R4, R2, 1 ;  /* 0x3f80000002047421 */ /* 0x000fe20000000000 */
[----:B---3--:R-:W-:-:S04]  /*02a0*/  @!P2 FMUL R3, R3, R3 ;  /* 0x000000030303a220 */ /* 0x008fc80000400000 */
[----:B------:R-:W-:Y:S01]  /*02b0*/  FSETP.GT.AND P1, PT, R4, 8.50705917302346158658e+37, PT ;  /* 0x7e8000000400780b */ /* 0x000fe20003f24000 */
[----:B------:R-:W-:-:S03]  /*02c0*/  FADD R7, R3, 1 ;  /* 0x3f80000003077421 */ /* 0x000fc60000000000 */
[----:B------:R-:W-:Y:S01]  /*02d0*/  FSEL R5, R6, 1, P1 ;  /* 0x3f80000006057808 */ /* 0x000fe20000800000 */
[----:B------:R-:W1:Y:S01]  /*02e0*/  LDC.64 R2, c[0x0][0x228] ;  /* 0x00008a00ff027b82 */ /* 0x000e620000000a00 */
[----:B------:R-:W-:-:S04]  /*02f0*/  FSETP.GT.AND P2, PT, R7, 8.50705917302346158658e+37, PT ;  /* 0x7e8000000700780b */ /* 0x000fc80003f44000 */
[----:B------:R-:W-:-:S03]  /*0300*/  FSEL R6, R6, 1, P2 ;  /* 0x3f80000006067808 */ /* 0x000fc60001000000 */
[----:B------:R-:W-:-:S06]  /*0310*/  @P1 FMUL R4, R4, 0.25 ;  /* 0x3e80000004041820 */ /* 0x000fcc0000400000 */
[----:B------:R-:W2:Y:S01]  /*0320*/  MUFU.RCP R4, R4 ;  /* 0x0000000400047308 */ /* 0x000ea20000001000 */
[----:B------:R-:W-:-:S07]  /*0330*/  @P2 FMUL R7, R7, 0.25 ;  /* 0x3e80000007072820 */ /* 0x000fce0000400000 */
[----:B------:R-:W3:Y:S01]  /*0340*/  MUFU.RCP R7, R7 ;  /* 0x0000000700077308 */ /* 0x000ee20000001000 */
[----:B-1----:R-:W-:-:S04]  /*0350*/  IMAD.WIDE R2, R0, 0x4, R2 ;  /* 0x0000000400027825 */ /* 0x002fc800078e0202 */
[----:B--2---:R-:W-:-:S04]  /*0360*/  FMUL R8, R4, R5 ;  /* 0x0000000504087220 */ /* 0x004fc80000400000 */
[----:B------:R-:W-:Y:S01]  /*0370*/  FFMA R9, R12, R8, R9 ;  /* 0x000000080c097223 */ /* 0x000fe20000000009 */
[----:B---3--:R-:W-:-:S04]  /*0380*/  FMUL R5, R7, R6 ;  /* 0x0000000607057220 */ /* 0x008fc80000400000 */
[----:B------:R-:W-:-:S05]  /*0390*/  @P0 FMUL R9, R10, R5 ;  /* 0x000000050a090220 */ /* 0x000fca0000400000 */
[----:B------:R-:W-:Y:S01]  /*03a0*/  STG.E desc[UR4][R2.64], R9 ;  /* 0x0000000902007986 */ /* 0x000fe2000c101904 */
[----:B------:R-:W-:Y:S05]  /*03b0*/  EXIT ;  /* 0x000000000000794d */ /* 0x000fea0003800000 */
.L_x_0:
[----:B------:R-:W-:-:S00]  /*03c0*/  BRA `(.L_x_0) ;  /* 0xfffffffc00fc7947 */ /* 0x000fc0000383ffff */
[----:B------:R-:W-:-:S00]  /*03d0*/  NOP ;  /* 0x0000000000007918 */ /* 0x000fc00000000000 */
        /* <DEDUP_REMOVED lines=10> */
.L_x_1:


//--------------------- .nv.constant0.triton_poi_fused_cat_23 --------------------------
	.section	.nv.constant0.triton_poi_fused_cat_23,"a",@progbits
	.sectionflags	@""
	.align	4
.nv.constant0.triton_poi_fused_cat_23:
	.zero		564
